//
// Generated by NVIDIA NVVM Compiler
//
// Compiler Build ID: CL-36424714
// Cuda compilation tools, release 13.0, V13.0.88
// Based on NVVM 20.0.0
//

.version 9.0
.target sm_100
.address_size 64

	// .globl	add_bias

.visible .entry add_bias(
	.param .u64 .ptr .align 1 add_bias_param_0,
	.param .u64 .ptr .align 1 add_bias_param_1,
	.param .u32 add_bias_param_2,
	.param .u32 add_bias_param_3
)
{
	.reg .pred 	%p<2>;
	.reg .b32 	%r<12>;
	.reg .b32 	%f<4>;
	.reg .b64 	%rd<9>;

	ld.param.u64 	%rd1, [add_bias_param_0];
	ld.param.u64 	%rd2, [add_bias_param_1];
	ld.param.u32 	%r2, [add_bias_param_2];
	ld.param.u32 	%r3, [add_bias_param_3];
	mov.u32 	%r4, %ctaid.x;
	mov.u32 	%r5, %ntid.x;
	mov.u32 	%r6, %tid.x;
	mad.lo.s32 	%r1, %r4, %r5, %r6;
	mul.lo.s32 	%r7, %r3, %r2;
	setp.ge.s32 	%p1, %r1, %r7;
	@%p1 bra 	$L__BB0_2;
	cvta.to.global.u64 	%rd3, %rd2;
	cvta.to.global.u64 	%rd4, %rd1;
	div.s32 	%r8, %r1, %r3;
	mul.lo.s32 	%r9, %r8, %r3;
	sub.s32 	%r10, %r1, %r9;
	mul.wide.s32 	%rd5, %r10, 4;
	add.s64 	%rd6, %rd3, %rd5;
	ld.global.f32 	%f1, [%rd6];
	mad.lo.s32 	%r11, %r10, %r2, %r8;
	mul.wide.s32 	%rd7, %r11, 4;
	add.s64 	%rd8, %rd4, %rd7;
	ld.global.f32 	%f2, [%rd8];
	add.f32 	%f3, %f1, %f2;
	st.global.f32 	[%rd8], %f3;
$L__BB0_2:
	ret;

}


// ===== COMPILED SASS (sm_100) =====

	.target	sm_100

	.elftype	@"ET_EXEC"


//--------------------- .note.nv.tkinfo           --------------------------
	.section	.note.nv.tkinfo,"",@"SHT_NOTE"
	.sectionflags	@"SHF_NOTE_NV_TKINFO"
	.tkinfo
        /*0018*/ 	.word	0x00000002
        /*0030*/ 	.string	""
        /*0030*/ 	.string	"ptxas"
        /*0030*/ 	.string	"Cuda compilation tools, release 13.0, V13.0.88"
        /*0030*/ 	.string	"Build cuda_13.0.r13.0/compiler.36424714_0"
        /*0030*/ 	.string	"-arch sm_100 -m 64 "



//--------------------- .note.nv.cuinfo           --------------------------
	.section	.note.nv.cuinfo,"",@"SHT_NOTE"
	.sectionflags	@"SHF_NOTE_NV_CUINFO"
        /*0018*/ 	.short	0x0002
        /*001a*/ 	.short	0x0064
        /*001c*/ 	.short	0x0082
	.zero		2


//--------------------- .nv.info                  --------------------------
	.section	.nv.info,"",@"SHT_CUDA_INFO"
	.align	4


	//----- nvinfo : EIATTR_REGCOUNT
	.align		4
        /*0000*/ 	.byte	0x04, 0x2f
        /*0002*/ 	.short	(.L_1 - .L_0)
	.align		4
.L_0:
        /*0004*/ 	.word	index@(add_bias)
        /*0008*/ 	.word	0x0000000c


	//----- nvinfo : EIATTR_FRAME_SIZE
	.align		4
.L_1:
        /*000c*/ 	.byte	0x04, 0x11
        /*000e*/ 	.short	(.L_3 - .L_2)
	.align		4
.L_2:
        /*0010*/ 	.word	index@(add_bias)
        /*0014*/ 	.word	0x00000000


	//----- nvinfo : EIATTR_MIN_STACK_SIZE
	.align		4
.L_3:
        /*0018*/ 	.byte	0x04, 0x12
        /*001a*/ 	.short	(.L_5 - .L_4)
	.align		4
.L_4:
        /*001c*/ 	.word	index@(add_bias)
        /*0020*/ 	.word	0x00000000
.L_5:


//--------------------- .nv.compat                --------------------------
	.section	.nv.compat,"",@"SHT_CUDA_COMPAT_INFO"
	.align	4
        /*0000*/ 	.byte	0x02, 0x09, 0x00, 0x00, 0x02, 0x02, 0x01, 0x00, 0x02, 0x05, 0x05, 0x00, 0x03, 0x07, 0x01, 0x01
        /*0010*/ 	.byte	0x02, 0x03, 0x00, 0x00, 0x02, 0x06, 0x01, 0x00, 0x04, 0x0b, 0x08, 0x00, 0x09, 0x00, 0x00, 0x00
        /*0020*/ 	.byte	0x00, 0x00, 0x00, 0x00


//--------------------- .nv.info.add_bias         --------------------------
	.section	.nv.info.add_bias,"",@"SHT_CUDA_INFO"
	.sectionflags	@""
	.align	4


	//----- nvinfo : EIATTR_CUDA_API_VERSION
	.align		4
        /*0000*/ 	.byte	0x04, 0x37
        /*0002*/ 	.short	(.L_7 - .L_6)
.L_6:
        /*0004*/ 	.word	0x00000082


	//----- nvinfo : EIATTR_KPARAM_INFO
	.align		4
.L_7:
        /*0008*/ 	.byte	0x04, 0x17
        /*000a*/ 	.short	(.L_9 - .L_8)
.L_8:
        /*000c*/ 	.word	0x00000000
        /*0010*/ 	.short	0x0003
        /*0012*/ 	.short	0x0014
        /*0014*/ 	.byte	0x00, 0xf0, 0x11, 0x00


	//----- nvinfo : EIATTR_KPARAM_INFO
	.align		4
.L_9:
        /*0018*/ 	.byte	0x04, 0x17
        /*001a*/ 	.short	(.L_11 - .L_10)
.L_10:
        /*001c*/ 	.word	0x00000000
        /*0020*/ 	.short	0x0002
        /*0022*/ 	.short	0x0010
        /*0024*/ 	.byte	0x00, 0xf0, 0x11, 0x00


	//----- nvinfo : EIATTR_KPARAM_INFO
	.align		4
.L_11:
        /*0028*/ 	.byte	0x04, 0x17
        /*002a*/ 	.short	(.L_13 - .L_12)
.L_12:
        /*002c*/ 	.word	0x00000000
        /*0030*/ 	.short	0x0001
        /*0032*/ 	.short	0x0008
        /*0034*/ 	.byte	0x00, 0xf5, 0x21, 0x00


	//----- nvinfo : EIATTR_KPARAM_INFO
	.align		4
.L_13:
        /*0038*/ 	.byte	0x04, 0x17
        /*003a*/ 	.short	(.L_15 - .L_14)
.L_14:
        /*003c*/ 	.word	0x00000000
        /*0040*/ 	.short	0x0000
        /*0042*/ 	.short	0x0000
        /*0044*/ 	.byte	0x00, 0xf5, 0x21, 0x00


	//----- nvinfo : EIATTR_SPARSE_MMA_MASK
	.align		4
.L_15:
        /*0048*/ 	.byte	0x03, 0x50
        /*004a*/ 	.short	0x0000


	//----- nvinfo : EIATTR_MAXREG_COUNT
	.align		4
        /*004c*/ 	.byte	0x03, 0x1b
        /*004e*/ 	.short	0x00ff


	//----- nvinfo : EIATTR_MERCURY_ISA_VERSION
	.align		4
        /*0050*/ 	.byte	0x03, 0x5f
        /*0052*/ 	.short	0x0101


	//----- nvinfo : EIATTR_VRC_CTA_INIT_COUNT
	.align		4
        /*0054*/ 	.byte	0x02, 0x4a
	.zero		1
	.zero		1


	//----- nvinfo : EIATTR_EXIT_INSTR_OFFSETS
	.align		4
        /*0058*/ 	.byte	0x04, 0x1c
        /*005a*/ 	.short	(.L_17 - .L_16)


	//   ....[0]....
.L_16:
        /*005c*/ 	.word	0x00000080


	//   ....[1]....
        /*0060*/ 	.word	0x000002d0


	//----- nvinfo : EIATTR_CBANK_PARAM_SIZE
	.align		4
.L_17:
        /*0064*/ 	.byte	0x03, 0x19
        /*0066*/ 	.short	0x0018


	//----- nvinfo : EIATTR_PARAM_CBANK
	.align		4
        /*0068*/ 	.byte	0x04, 0x0a
        /*006a*/ 	.short	(.L_19 - .L_18)
	.align		4
.L_18:
        /*006c*/ 	.word	index@(.nv.constant0.add_bias)
        /*0070*/ 	.short	0x0380
        /*0072*/ 	.short	0x0018


	//----- nvinfo : EIATTR_SW_WAR
	.align		4
.L_19:
        /*0074*/ 	.byte	0x04, 0x36
        /*0076*/ 	.short	(.L_21 - .L_20)
.L_20:
        /*0078*/ 	.word	0x00000008
.L_21:


//--------------------- .nv.callgraph             --------------------------
	.section	.nv.callgraph,"",@"SHT_CUDA_CALLGRAPH"
	.align	4
	.sectionentsize	8
	.align		4
        /*0000*/ 	.word	0x00000000
	.align		4
        /*0004*/ 	.word	0xffffffff
	.align		4
        /*0008*/ 	.word	0x00000000
	.align		4
        /*000c*/ 	.word	0xfffffffe
	.align		4
        /*0010*/ 	.word	0x00000000
	.align		4
        /*0014*/ 	.word	0xfffffffd
	.align		4
        /*0018*/ 	.word	0x00000000
	.align		4
        /*001c*/ 	.word	0xfffffffc


//--------------------- .text.add_bias            --------------------------
	.section	.text.add_bias,"ax",@progbits
	.align	128
        .global         add_bias
        .type           add_bias,@function
        .size           add_bias,(.L_x_1 - add_bias)
        .other          add_bias,@"STO_CUDA_ENTRY STV_DEFAULT"
add_bias:
.text.add_bias:
[----:B------:R-:W-:Y:S01]  /*0000*/  LDC R1, c[0x0][0x37c] ;  /* 0x0000df00ff017b82 */ /* 0x000fe20000000800 */
[----:B------:R-:W0:Y:S07]  /*0010*/  S2R R5, SR_TID.X ;  /* 0x0000000000057919 */ /* 0x000e2e0000002100 */
[----:B------:R-:W0:Y:S08]  /*0020*/  S2UR UR4, SR_CTAID.X ;  /* 0x00000000000479c3 */ /* 0x000e300000002500 */
[----:B------:R-:W0:Y:S08]  /*0030*/  LDC R0, c[0x0][0x360] ;  /* 0x0000d800ff007b82 */ /* 0x000e300000000800 */
[----:B------:R-:W1:Y:S01]  /*0040*/  LDC.64 R2, c[0x0][0x390] ;  /* 0x0000e400ff027b82 */ /* 0x000e620000000a00 */
[----:B0-----:R-:W-:-:S02]  /*0050*/  IMAD R0, R0, UR4, R5 ;  /* 0x0000000400007c24 */ /* 0x001fc4000f8e0205 */
[----:B-1----:R-:W-:-:S05]  /*0060*/  IMAD R5, R3, R2, RZ ;  /* 0x0000000203057224 */ /* 0x002fca00078e02ff */
[----:B------:R-:W-:-:S13]  /*0070*/  ISETP.GE.AND P0, PT, R0, R5, PT ;  /* 0x000000050000720c */ /* 0x000fda0003f06270 */
[----:B------:R-:W-:Y:S05]  /*0080*/  @P0 EXIT ;  /* 0x000000000000094d */ /* 0x000fea0003800000 */
[----:B------:R-:W-:Y:S01]  /*0090*/  IABS R8, R3 ;  /* 0x0000000300087213 */ /* 0x000fe20000000000 */
[----:B------:R-:W0:Y:S01]  /*00a0*/  LDCU.64 UR4, c[0x0][0x358] ;  /* 0x00006b00ff0477ac */ /* 0x000e220008000a00 */
[----:B------:R-:W-:Y:S02]  /*00b0*/  IABS R9, R0 ;  /* 0x0000000000097213 */ /* 0x000fe40000000000 */
[----:B------:R-:W1:Y:S08]  /*00c0*/  I2F.RP R6, R8 ;  /* 0x0000000800067306 */ /* 0x000e700000209400 */
[----:B-1----:R-:W1:Y:S02]  /*00d0*/  MUFU.RCP R6, R6 ;  /* 0x0000000600067308 */ /* 0x002e640000001000 */
[----:B-1----:R-:W-:-:S06]  /*00e0*/  IADD3 R4, PT, PT, R6, 0xffffffe, RZ ;  /* 0x0ffffffe06047810 */ /* 0x002fcc0007ffe0ff */
[----:B------:R1:W2:Y:S02]  /*00f0*/  F2I.FTZ.U32.TRUNC.NTZ R5, R4 ;  /* 0x0000000400057305 */ /* 0x0002a4000021f000 */
[----:B-1----:R-:W-:Y:S02]  /*0100*/  HFMA2 R4, -RZ, RZ, 0, 0 ;  /* 0x00000000ff047431 */ /* 0x002fe400000001ff */
[----:B--2---:R-:W-:-:S04]  /*0110*/  IMAD.MOV R7, RZ, RZ, -R5 ;  /* 0x000000ffff077224 */ /* 0x004fc800078e0a05 */
[----:B------:R-:W-:-:S04]  /*0120*/  IMAD R7, R7, R8, RZ ;  /* 0x0000000807077224 */ /* 0x000fc800078e02ff */
[----:B------:R-:W-:Y:S01]  /*0130*/  IMAD.HI.U32 R5, R5, R7, R4 ;  /* 0x0000000705057227 */ /* 0x000fe200078e0004 */
[----:B------:R-:W-:-:S04]  /*0140*/  LOP3.LUT R4, R0, R3, RZ, 0x3c, !PT ;  /* 0x0000000300047212 */ /* 0x000fc800078e3cff */
[----:B------:R-:W-:Y:S01]  /*0150*/  ISETP.GE.AND P1, PT, R4, RZ, PT ;  /* 0x000000ff0400720c */ /* 0x000fe20003f26270 */
[----:B------:R-:W-:-:S04]  /*0160*/  IMAD.HI.U32 R7, R5, R9, RZ ;  /* 0x0000000905077227 */ /* 0x000fc800078e00ff */
[----:B------:R-:W-:-:S04]  /*0170*/  IMAD.MOV R5, RZ, RZ, -R7 ;  /* 0x000000ffff057224 */ /* 0x000fc800078e0a07 */
[----:B------:R-:W-:-:S05]  /*0180*/  IMAD R5, R8, R5, R9 ;  /* 0x0000000508057224 */ /* 0x000fca00078e0209 */
[----:B------:R-:W-:-:S13]  /*0190*/  ISETP.GT.U32.AND P2, PT, R8, R5, PT ;  /* 0x000000050800720c */ /* 0x000fda0003f44070 */
[-C--:B------:R-:W-:Y:S01]  /*01a0*/  @!P2 IADD3 R5, PT, PT, R5, -R8.reuse, RZ ;  /* 0x800000080505a210 */ /* 0x080fe20007ffe0ff */
[----:B------:R-:W-:Y:S01]  /*01b0*/  @!P2 VIADD R7, R7, 0x1 ;  /* 0x000000010707a836 */ /* 0x000fe20000000000 */
[----:B------:R-:W-:Y:S02]  /*01c0*/  ISETP.NE.AND P2, PT, R3, RZ, PT ;  /* 0x000000ff0300720c */ /* 0x000fe40003f45270 */
[----:B------:R-:W-:Y:S02]  /*01d0*/  ISETP.GE.U32.AND P0, PT, R5, R8, PT ;  /* 0x000000080500720c */ /* 0x000fe40003f06070 */
[----:B------:R-:W1:Y:S11]  /*01e0*/  LDC.64 R4, c[0x0][0x388] ;  /* 0x0000e200ff047b82 */ /* 0x000e760000000a00 */
[----:B------:R-:W-:-:S05]  /*01f0*/  @P0 IADD3 R7, PT, PT, R7, 0x1, RZ ;  /* 0x0000000107070810 */ /* 0x000fca0007ffe0ff */
[----:B------:R-:W-:Y:S02]  /*0200*/  IMAD.MOV.U32 R9, RZ, RZ, R7 ;  /* 0x000000ffff097224 */ /* 0x000fe400078e0007 */
[----:B------:R-:W2:Y:S03]  /*0210*/  LDC.64 R6, c[0x0][0x380] ;  /* 0x0000e000ff067b82 */ /* 0x000ea60000000a00 */
[----:B------:R-:W-:Y:S02]  /*0220*/  @!P1 IADD3 R9, PT, PT, -R9, RZ, RZ ;  /* 0x000000ff09099210 */ /* 0x000fe40007ffe1ff */
[----:B------:R-:W-:-:S04]  /*0230*/  @!P2 LOP3.LUT R9, RZ, R3, RZ, 0x33, !PT ;  /* 0x00000003ff09a212 */ /* 0x000fc800078e33ff */
[----:B------:R-:W-:-:S05]  /*0240*/  IADD3 R8, PT, PT, -R9, RZ, RZ ;  /* 0x000000ff09087210 */ /* 0x000fca0007ffe1ff */
[----:B------:R-:W-:-:S04]  /*0250*/  IMAD R3, R3, R8, R0 ;  /* 0x0000000803037224 */ /* 0x000fc800078e0200 */
[C---:B------:R-:W-:Y:S02]  /*0260*/  IMAD R9, R3.reuse, R2, R9 ;  /* 0x0000000203097224 */ /* 0x040fe400078e0209 */
[----:B-1----:R-:W-:-:S04]  /*0270*/  IMAD.WIDE R2, R3, 0x4, R4 ;  /* 0x0000000403027825 */ /* 0x002fc800078e0204 */
[----:B--2---:R-:W-:Y:S02]  /*0280*/  IMAD.WIDE R4, R9, 0x4, R6 ;  /* 0x0000000409047825 */ /* 0x004fe400078e0206 */
[----:B0-----:R-:W2:Y:S04]  /*0290*/  LDG.E R2, desc[UR4][R2.64] ;  /* 0x0000000402027981 */ /* 0x001ea8000c1e1900 */
[----:B------:R-:W2:Y:S02]  /*02a0*/  LDG.E R7, desc[UR4][R4.64] ;  /* 0x0000000404077981 */ /* 0x000ea4000c1e1900 */
[----:B--2---:R-:W-:-:S05]  /*02b0*/  FADD R7, R2, R7 ;  /* 0x0000000702077221 */ /* 0x004fca0000000000 */
[----:B------:R-:W-:Y:S01]  /*02c0*/  STG.E desc[UR4][R4.64], R7 ;  /* 0x0000000704007986 */ /* 0x000fe2000c101904 */
[----:B------:R-:W-:Y:S05]  /*02d0*/  EXIT ;  /* 0x000000000000794d */ /* 0x000fea0003800000 */
.L_x_0:
[----:B------:R-:W-:-:S00]  /*02e0*/  BRA `(.L_x_0) ;  /* 0xfffffffc00fc7947 */ /* 0x000fc0000383ffff */
[----:B------:R-:W-:-:S00]  /*02f0*/  NOP ;  /* 0x0000000000007918 */ /* 0x000fc00000000000 */
        /* <DEDUP_REMOVED lines=8> */
.L_x_1:


//--------------------- .nv.shared.reserved.0     --------------------------
	.section	.nv.shared.reserved.0,"aw",@nobits
	.weak		__nv_reservedSMEM_offset_0_alias
	.size		__nv_reservedSMEM_offset_0_alias, 0, 64
	.other		__nv_reservedSMEM_offset_0_alias,@"STO_CUDA_RESERVED_SHARED STV_DEFAULT"
__nv_reservedSMEM_offset_0_alias:
	.zero		0
	.zero		64


//--------------------- .nv.constant0.add_bias    --------------------------
	.section	.nv.constant0.add_bias,"a",@progbits
	.sectionflags	@""
	.align	4
.nv.constant0.add_bias:
	.zero		920


//--------------------- SYMBOLS --------------------------

	.type		.nv.reservedSmem.offset0,@object
	.size		.nv.reservedSmem.offset0,0x4
